//
// Generated by NVIDIA NVVM Compiler
//
// Compiler Build ID: CL-36424714
// Cuda compilation tools, release 13.0, V13.0.88
// Based on NVVM 20.0.0
//

.version 9.0
.target sm_100
.address_size 64

	// .globl	_Z6vecAddPiS_S_

.visible .entry _Z6vecAddPiS_S_(
	.param .u64 .ptr .align 1 _Z6vecAddPiS_S__param_0,
	.param .u64 .ptr .align 1 _Z6vecAddPiS_S__param_1,
	.param .u64 .ptr .align 1 _Z6vecAddPiS_S__param_2
)
{
	.reg .b32 	%r<8>;
	.reg .b64 	%rd<11>;

	ld.param.u64 	%rd1, [_Z6vecAddPiS_S__param_0];
	ld.param.u64 	%rd2, [_Z6vecAddPiS_S__param_1];
	ld.param.u64 	%rd3, [_Z6vecAddPiS_S__param_2];
	cvta.to.global.u64 	%rd4, %rd3;
	cvta.to.global.u64 	%rd5, %rd2;
	cvta.to.global.u64 	%rd6, %rd1;
	mov.u32 	%r1, %ntid.x;
	mov.u32 	%r2, %ctaid.x;
	mov.u32 	%r3, %tid.x;
	mad.lo.s32 	%r4, %r1, %r2, %r3;
	mul.wide.s32 	%rd7, %r4, 4;
	add.s64 	%rd8, %rd6, %rd7;
	ld.global.u32 	%r5, [%rd8];
	add.s64 	%rd9, %rd5, %rd7;
	ld.global.u32 	%r6, [%rd9];
	add.s32 	%r7, %r6, %r5;
	add.s64 	%rd10, %rd4, %rd7;
	st.global.u32 	[%rd10], %r7;
	ret;

}


// ===== COMPILED SASS (sm_100) =====

	.target	sm_100

	.elftype	@"ET_EXEC"


//--------------------- .note.nv.tkinfo           --------------------------
	.section	.note.nv.tkinfo,"",@"SHT_NOTE"
	.sectionflags	@"SHF_NOTE_NV_TKINFO"
	.tkinfo
        /*0018*/ 	.word	0x00000002
        /*0030*/ 	.string	""
        /*0030*/ 	.string	"ptxas"
        /*0030*/ 	.string	"Cuda compilation tools, release 13.0, V13.0.88"
        /*0030*/ 	.string	"Build cuda_13.0.r13.0/compiler.36424714_0"
        /*0030*/ 	.string	"-arch sm_100 -m 64 "



//--------------------- .note.nv.cuinfo           --------------------------
	.section	.note.nv.cuinfo,"",@"SHT_NOTE"
	.sectionflags	@"SHF_NOTE_NV_CUINFO"
        /*0018*/ 	.short	0x0002
        /*001a*/ 	.short	0x0064
        /*001c*/ 	.short	0x0082
	.zero		2


//--------------------- .nv.info                  --------------------------
	.section	.nv.info,"",@"SHT_CUDA_INFO"
	.align	4


	//----- nvinfo : EIATTR_REGCOUNT
	.align		4
        /*0000*/ 	.byte	0x04, 0x2f
        /*0002*/ 	.short	(.L_1 - .L_0)
	.align		4
.L_0:
        /*0004*/ 	.word	index@(_Z6vecAddPiS_S_)
        /*0008*/ 	.word	0x0000000c


	//----- nvinfo : EIATTR_FRAME_SIZE
	.align		4
.L_1:
        /*000c*/ 	.byte	0x04, 0x11
        /*000e*/ 	.short	(.L_3 - .L_2)
	.align		4
.L_2:
        /*0010*/ 	.word	index@(_Z6vecAddPiS_S_)
        /*0014*/ 	.word	0x00000000


	//----- nvinfo : EIATTR_MIN_STACK_SIZE
	.align		4
.L_3:
        /*0018*/ 	.byte	0x04, 0x12
        /*001a*/ 	.short	(.L_5 - .L_4)
	.align		4
.L_4:
        /*001c*/ 	.word	index@(_Z6vecAddPiS_S_)
        /*0020*/ 	.word	0x00000000
.L_5:


//--------------------- .nv.compat                --------------------------
	.section	.nv.compat,"",@"SHT_CUDA_COMPAT_INFO"
	.align	4
        /*0000*/ 	.byte	0x02, 0x09, 0x00, 0x00, 0x02, 0x02, 0x01, 0x00, 0x02, 0x05, 0x05, 0x00, 0x03, 0x07, 0x01, 0x01
        /*0010*/ 	.byte	0x02, 0x03, 0x00, 0x00, 0x02, 0x06, 0x01, 0x00, 0x04, 0x0b, 0x08, 0x00, 0x09, 0x00, 0x00, 0x00
        /*0020*/ 	.byte	0x00, 0x00, 0x00, 0x00


//--------------------- .nv.info._Z6vecAddPiS_S_  --------------------------
	.section	.nv.info._Z6vecAddPiS_S_,"",@"SHT_CUDA_INFO"
	.sectionflags	@""
	.align	4


	//----- nvinfo : EIATTR_CUDA_API_VERSION
	.align		4
        /*0000*/ 	.byte	0x04, 0x37
        /*0002*/ 	.short	(.L_7 - .L_6)
.L_6:
        /*0004*/ 	.word	0x00000082


	//----- nvinfo : EIATTR_KPARAM_INFO
	.align		4
.L_7:
        /*0008*/ 	.byte	0x04, 0x17
        /*000a*/ 	.short	(.L_9 - .L_8)
.L_8:
        /*000c*/ 	.word	0x00000000
        /*0010*/ 	.short	0x0002
        /*0012*/ 	.short	0x0010
        /*0014*/ 	.byte	0x00, 0xf5, 0x21, 0x00


	//----- nvinfo : EIATTR_KPARAM_INFO
	.align		4
.L_9:
        /*0018*/ 	.byte	0x04, 0x17
        /*001a*/ 	.short	(.L_11 - .L_10)
.L_10:
        /*001c*/ 	.word	0x00000000
        /*0020*/ 	.short	0x0001
        /*0022*/ 	.short	0x0008
        /*0024*/ 	.byte	0x00, 0xf5, 0x21, 0x00


	//----- nvinfo : EIATTR_KPARAM_INFO
	.align		4
.L_11:
        /*0028*/ 	.byte	0x04, 0x17
        /*002a*/ 	.short	(.L_13 - .L_12)
.L_12:
        /*002c*/ 	.word	0x00000000
        /*0030*/ 	.short	0x0000
        /*0032*/ 	.short	0x0000
        /*0034*/ 	.byte	0x00, 0xf5, 0x21, 0x00


	//----- nvinfo : EIATTR_SPARSE_MMA_MASK
	.align		4
.L_13:
        /*0038*/ 	.byte	0x03, 0x50
        /*003a*/ 	.short	0x0000


	//----- nvinfo : EIATTR_MAXREG_COUNT
	.align		4
        /*003c*/ 	.byte	0x03, 0x1b
        /*003e*/ 	.short	0x00ff


	//----- nvinfo : EIATTR_MERCURY_ISA_VERSION
	.align		4
        /*0040*/ 	.byte	0x03, 0x5f
        /*0042*/ 	.short	0x0101


	//----- nvinfo : EIATTR_VRC_CTA_INIT_COUNT
	.align		4
        /*0044*/ 	.byte	0x02, 0x4a
	.zero		1
	.zero		1


	//----- nvinfo : EIATTR_EXIT_INSTR_OFFSETS
	.align		4
        /*0048*/ 	.byte	0x04, 0x1c
        /*004a*/ 	.short	(.L_15 - .L_14)


	//   ....[0]....
.L_14:
        /*004c*/ 	.word	0x00000100


	//----- nvinfo : EIATTR_CBANK_PARAM_SIZE
	.align		4
.L_15:
        /*0050*/ 	.byte	0x03, 0x19
        /*0052*/ 	.short	0x0018


	//----- nvinfo : EIATTR_PARAM_CBANK
	.align		4
        /*0054*/ 	.byte	0x04, 0x0a
        /*0056*/ 	.short	(.L_17 - .L_16)
	.align		4
.L_16:
        /*0058*/ 	.word	index@(.nv.constant0._Z6vecAddPiS_S_)
        /*005c*/ 	.short	0x0380
        /*005e*/ 	.short	0x0018


	//----- nvinfo : EIATTR_SW_WAR
	.align		4
.L_17:
        /*0060*/ 	.byte	0x04, 0x36
        /*0062*/ 	.short	(.L_19 - .L_18)
.L_18:
        /*0064*/ 	.word	0x00000008
.L_19:


//--------------------- .nv.callgraph             --------------------------
	.section	.nv.callgraph,"",@"SHT_CUDA_CALLGRAPH"
	.align	4
	.sectionentsize	8
	.align		4
        /*0000*/ 	.word	0x00000000
	.align		4
        /*0004*/ 	.word	0xffffffff
	.align		4
        /*0008*/ 	.word	0x00000000
	.align		4
        /*000c*/ 	.word	0xfffffffe
	.align		4
        /*0010*/ 	.word	0x00000000
	.align		4
        /*0014*/ 	.word	0xfffffffd
	.align		4
        /*0018*/ 	.word	0x00000000
	.align		4
        /*001c*/ 	.word	0xfffffffc


//--------------------- .text._Z6vecAddPiS_S_     --------------------------
	.section	.text._Z6vecAddPiS_S_,"ax",@progbits
	.align	128
        .global         _Z6vecAddPiS_S_
        .type           _Z6vecAddPiS_S_,@function
        .size           _Z6vecAddPiS_S_,(.L_x_1 - _Z6vecAddPiS_S_)
        .other          _Z6vecAddPiS_S_,@"STO_CUDA_ENTRY STV_DEFAULT"
_Z6vecAddPiS_S_:
.text._Z6vecAddPiS_S_:
[----:B------:R-:W-:Y:S01]  /*0000*/  LDC R1, c[0x0][0x37c] ;  /* 0x0000df00ff017b82 */ /* 0x000fe20000000800 */
[----:B------:R-:W0:Y:S07]  /*0010*/  S2R R9, SR_CTAID.X ;  /* 0x0000000000097919 */ /* 0x000e2e0000002500 */
[----:B------:R-:W1:Y:S01]  /*0020*/  LDC.64 R2, c[0x0][0x380] ;  /* 0x0000e000ff027b82 */ /* 0x000e620000000a00 */
[----:B------:R-:W0:Y:S01]  /*0030*/  LDCU UR6, c[0x0][0x360] ;  /* 0x00006c00ff0677ac */ /* 0x000e220008000800 */
[----:B------:R-:W0:Y:S01]  /*0040*/  S2R R0, SR_TID.X ;  /* 0x0000000000007919 */ /* 0x000e220000002100 */
[----:B------:R-:W2:Y:S05]  /*0050*/  LDCU.64 UR4, c[0x0][0x358] ;  /* 0x00006b00ff0477ac */ /* 0x000eaa0008000a00 */
[----:B------:R-:W3:Y:S08]  /*0060*/  LDC.64 R4, c[0x0][0x388] ;  /* 0x0000e200ff047b82 */ /* 0x000ef00000000a00 */
[----:B------:R-:W4:Y:S01]  /*0070*/  LDC.64 R6, c[0x0][0x390] ;  /* 0x0000e400ff067b82 */ /* 0x000f220000000a00 */
[----:B0-----:R-:W-:-:S04]  /*0080*/  IMAD R9, R9, UR6, R0 ;  /* 0x0000000609097c24 */ /* 0x001fc8000f8e0200 */
[----:B-1----:R-:W-:-:S04]  /*0090*/  IMAD.WIDE R2, R9, 0x4, R2 ;  /* 0x0000000409027825 */ /* 0x002fc800078e0202 */
[C---:B---3--:R-:W-:Y:S02]  /*00a0*/  IMAD.WIDE R4, R9.reuse, 0x4, R4 ;  /* 0x0000000409047825 */ /* 0x048fe400078e0204 */
[----:B--2---:R-:W2:Y:S04]  /*00b0*/  LDG.E R2, desc[UR4][R2.64] ;  /* 0x0000000402027981 */ /* 0x004ea8000c1e1900 */
[----:B------:R-:W2:Y:S01]  /*00c0*/  LDG.E R5, desc[UR4][R4.64] ;  /* 0x0000000404057981 */ /* 0x000ea2000c1e1900 */
[----:B----4-:R-:W-:Y:S01]  /*00d0*/  IMAD.WIDE R6, R9, 0x4, R6 ;  /* 0x0000000409067825 */ /* 0x010fe200078e0206 */
[----:B--2---:R-:W-:-:S05]  /*00e0*/  IADD3 R9, PT, PT, R2, R5, RZ ;  /* 0x0000000502097210 */ /* 0x004fca0007ffe0ff */
[----:B------:R-:W-:Y:S01]  /*00f0*/  STG.E desc[UR4][R6.64], R9 ;  /* 0x0000000906007986 */ /* 0x000fe2000c101904 */
[----:B------:R-:W-:Y:S05]  /*0100*/  EXIT ;  /* 0x000000000000794d */ /* 0x000fea0003800000 */
.L_x_0:
[----:B------:R-:W-:-:S00]  /*0110*/  BRA `(.L_x_0) ;  /* 0xfffffffc00fc7947 */ /* 0x000fc0000383ffff */
[----:B------:R-:W-:-:S00]  /*0120*/  NOP ;  /* 0x0000000000007918 */ /* 0x000fc00000000000 */
        /* <DEDUP_REMOVED lines=13> */
.L_x_1:


//--------------------- .nv.shared.reserved.0     --------------------------
	.section	.nv.shared.reserved.0,"aw",@nobits
	.weak		__nv_reservedSMEM_offset_0_alias
	.size		__nv_reservedSMEM_offset_0_alias, 0, 64
	.other		__nv_reservedSMEM_offset_0_alias,@"STO_CUDA_RESERVED_SHARED STV_DEFAULT"
__nv_reservedSMEM_offset_0_alias:
	.zero		0
	.zero		64


//--------------------- .nv.constant0._Z6vecAddPiS_S_ --------------------------
	.section	.nv.constant0._Z6vecAddPiS_S_,"a",@progbits
	.sectionflags	@""
	.align	4
.nv.constant0._Z6vecAddPiS_S_:
	.zero		920


//--------------------- SYMBOLS --------------------------

	.type		.nv.reservedSmem.offset0,@object
	.size		.nv.reservedSmem.offset0,0x4
